//
// Generated by NVIDIA NVVM Compiler
//
// Compiler Build ID: CL-36424714
// Cuda compilation tools, release 13.0, V13.0.88
// Based on NVVM 20.0.0
//

.version 9.0
.target sm_100
.address_size 64

	// .globl	_Z12conv2dKernelPKfiiPfiiS0_f

.visible .entry _Z12conv2dKernelPKfiiPfiiS0_f(
	.param .u64 .ptr .align 1 _Z12conv2dKernelPKfiiPfiiS0_f_param_0,
	.param .u32 _Z12conv2dKernelPKfiiPfiiS0_f_param_1,
	.param .u32 _Z12conv2dKernelPKfiiPfiiS0_f_param_2,
	.param .u64 .ptr .align 1 _Z12conv2dKernelPKfiiPfiiS0_f_param_3,
	.param .u32 _Z12conv2dKernelPKfiiPfiiS0_f_param_4,
	.param .u32 _Z12conv2dKernelPKfiiPfiiS0_f_param_5,
	.param .u64 .ptr .align 1 _Z12conv2dKernelPKfiiPfiiS0_f_param_6,
	.param .f32 _Z12conv2dKernelPKfiiPfiiS0_f_param_7
)
{
	.reg .pred 	%p<2>;
	.reg .b32 	%r<13>;
	.reg .b32 	%f<30>;
	.reg .b64 	%rd<14>;

	ld.param.u64 	%rd1, [_Z12conv2dKernelPKfiiPfiiS0_f_param_0];
	ld.param.u32 	%r2, [_Z12conv2dKernelPKfiiPfiiS0_f_param_1];
	ld.param.u64 	%rd2, [_Z12conv2dKernelPKfiiPfiiS0_f_param_3];
	ld.param.u32 	%r3, [_Z12conv2dKernelPKfiiPfiiS0_f_param_4];
	ld.param.u32 	%r4, [_Z12conv2dKernelPKfiiPfiiS0_f_param_5];
	ld.param.u64 	%rd3, [_Z12conv2dKernelPKfiiPfiiS0_f_param_6];
	ld.param.f32 	%f1, [_Z12conv2dKernelPKfiiPfiiS0_f_param_7];
	mov.u32 	%r5, %ctaid.x;
	mov.u32 	%r6, %ntid.x;
	mov.u32 	%r7, %tid.x;
	mad.lo.s32 	%r1, %r5, %r6, %r7;
	mul.lo.s32 	%r8, %r4, %r3;
	setp.ge.s32 	%p1, %r1, %r8;
	@%p1 bra 	$L__BB0_2;
	cvta.to.global.u64 	%rd4, %rd2;
	cvta.to.global.u64 	%rd5, %rd1;
	cvta.to.global.u64 	%rd6, %rd3;
	div.s32 	%r9, %r1, %r3;
	mul.lo.s32 	%r10, %r9, %r3;
	sub.s32 	%r11, %r1, %r10;
	mad.lo.s32 	%r12, %r9, %r2, %r11;
	mul.wide.s32 	%rd7, %r12, 4;
	add.s64 	%rd8, %rd5, %rd7;
	ld.global.f32 	%f2, [%rd8];
	ld.global.f32 	%f3, [%rd6];
	fma.rn.f32 	%f4, %f2, %f3, 0f00000000;
	ld.global.f32 	%f5, [%rd8+4];
	ld.global.f32 	%f6, [%rd6+4];
	fma.rn.f32 	%f7, %f5, %f6, %f4;
	ld.global.f32 	%f8, [%rd8+8];
	ld.global.f32 	%f9, [%rd6+8];
	fma.rn.f32 	%f10, %f8, %f9, %f7;
	mul.wide.s32 	%rd9, %r2, 4;
	add.s64 	%rd10, %rd8, %rd9;
	ld.global.f32 	%f11, [%rd10];
	ld.global.f32 	%f12, [%rd6+12];
	fma.rn.f32 	%f13, %f11, %f12, %f10;
	ld.global.f32 	%f14, [%rd10+4];
	ld.global.f32 	%f15, [%rd6+16];
	fma.rn.f32 	%f16, %f14, %f15, %f13;
	ld.global.f32 	%f17, [%rd10+8];
	ld.global.f32 	%f18, [%rd6+20];
	fma.rn.f32 	%f19, %f17, %f18, %f16;
	add.s64 	%rd11, %rd10, %rd9;
	ld.global.f32 	%f20, [%rd11];
	ld.global.f32 	%f21, [%rd6+24];
	fma.rn.f32 	%f22, %f20, %f21, %f19;
	ld.global.f32 	%f23, [%rd11+4];
	ld.global.f32 	%f24, [%rd6+28];
	fma.rn.f32 	%f25, %f23, %f24, %f22;
	ld.global.f32 	%f26, [%rd11+8];
	ld.global.f32 	%f27, [%rd6+32];
	fma.rn.f32 	%f28, %f26, %f27, %f25;
	add.f32 	%f29, %f1, %f28;
	mul.wide.s32 	%rd12, %r1, 4;
	add.s64 	%rd13, %rd4, %rd12;
	st.global.f32 	[%rd13], %f29;
$L__BB0_2:
	ret;

}
	// .globl	_Z10reluKernelPKfPfi
.visible .entry _Z10reluKernelPKfPfi(
	.param .u64 .ptr .align 1 _Z10reluKernelPKfPfi_param_0,
	.param .u64 .ptr .align 1 _Z10reluKernelPKfPfi_param_1,
	.param .u32 _Z10reluKernelPKfPfi_param_2
)
{
	.reg .pred 	%p<2>;
	.reg .b32 	%r<6>;
	.reg .b32 	%f<3>;
	.reg .b64 	%rd<8>;

	ld.param.u64 	%rd1, [_Z10reluKernelPKfPfi_param_0];
	ld.param.u64 	%rd2, [_Z10reluKernelPKfPfi_param_1];
	ld.param.u32 	%r2, [_Z10reluKernelPKfPfi_param_2];
	mov.u32 	%r3, %ctaid.x;
	mov.u32 	%r4, %ntid.x;
	mov.u32 	%r5, %tid.x;
	mad.lo.s32 	%r1, %r3, %r4, %r5;
	setp.ge.s32 	%p1, %r1, %r2;
	@%p1 bra 	$L__BB1_2;
	cvta.to.global.u64 	%rd3, %rd1;
	cvta.to.global.u64 	%rd4, %rd2;
	mul.wide.s32 	%rd5, %r1, 4;
	add.s64 	%rd6, %rd3, %rd5;
	ld.global.f32 	%f1, [%rd6];
	max.f32 	%f2, %f1, 0f00000000;
	add.s64 	%rd7, %rd4, %rd5;
	st.global.f32 	[%rd7], %f2;
$L__BB1_2:
	ret;

}
	// .globl	_Z10copyKernelPKfPfi
.visible .entry _Z10copyKernelPKfPfi(
	.param .u64 .ptr .align 1 _Z10copyKernelPKfPfi_param_0,
	.param .u64 .ptr .align 1 _Z10copyKernelPKfPfi_param_1,
	.param .u32 _Z10copyKernelPKfPfi_param_2
)
{
	.reg .pred 	%p<2>;
	.reg .b32 	%r<6>;
	.reg .b32 	%f<2>;
	.reg .b64 	%rd<8>;

	ld.param.u64 	%rd1, [_Z10copyKernelPKfPfi_param_0];
	ld.param.u64 	%rd2, [_Z10copyKernelPKfPfi_param_1];
	ld.param.u32 	%r2, [_Z10copyKernelPKfPfi_param_2];
	mov.u32 	%r3, %ctaid.x;
	mov.u32 	%r4, %ntid.x;
	mov.u32 	%r5, %tid.x;
	mad.lo.s32 	%r1, %r3, %r4, %r5;
	setp.ge.s32 	%p1, %r1, %r2;
	@%p1 bra 	$L__BB2_2;
	cvta.to.global.u64 	%rd3, %rd1;
	cvta.to.global.u64 	%rd4, %rd2;
	mul.wide.s32 	%rd5, %r1, 4;
	add.s64 	%rd6, %rd3, %rd5;
	ld.global.f32 	%f1, [%rd6];
	add.s64 	%rd7, %rd4, %rd5;
	st.global.f32 	[%rd7], %f1;
$L__BB2_2:
	ret;

}
	// .globl	_Z20fullyConnectedKernelPKfiS0_S0_Pfi
.visible .entry _Z20fullyConnectedKernelPKfiS0_S0_Pfi(
	.param .u64 .ptr .align 1 _Z20fullyConnectedKernelPKfiS0_S0_Pfi_param_0,
	.param .u32 _Z20fullyConnectedKernelPKfiS0_S0_Pfi_param_1,
	.param .u64 .ptr .align 1 _Z20fullyConnectedKernelPKfiS0_S0_Pfi_param_2,
	.param .u64 .ptr .align 1 _Z20fullyConnectedKernelPKfiS0_S0_Pfi_param_3,
	.param .u64 .ptr .align 1 _Z20fullyConnectedKernelPKfiS0_S0_Pfi_param_4,
	.param .u32 _Z20fullyConnectedKernelPKfiS0_S0_Pfi_param_5
)
{
	.reg .pred 	%p<11>;
	.reg .b32 	%r<38>;
	.reg .b32 	%f<114>;
	.reg .b64 	%rd<34>;

	ld.param.u64 	%rd12, [_Z20fullyConnectedKernelPKfiS0_S0_Pfi_param_0];
	ld.param.u32 	%r23, [_Z20fullyConnectedKernelPKfiS0_S0_Pfi_param_1];
	ld.param.u64 	%rd13, [_Z20fullyConnectedKernelPKfiS0_S0_Pfi_param_2];
	ld.param.u64 	%rd10, [_Z20fullyConnectedKernelPKfiS0_S0_Pfi_param_3];
	ld.param.u64 	%rd11, [_Z20fullyConnectedKernelPKfiS0_S0_Pfi_param_4];
	ld.param.u32 	%r24, [_Z20fullyConnectedKernelPKfiS0_S0_Pfi_param_5];
	cvta.to.global.u64 	%rd1, %rd13;
	cvta.to.global.u64 	%rd2, %rd12;
	mov.u32 	%r25, %ctaid.x;
	mov.u32 	%r26, %ntid.x;
	mov.u32 	%r27, %tid.x;
	mad.lo.s32 	%r1, %r25, %r26, %r27;
	setp.ge.s32 	%p1, %r1, %r24;
	@%p1 bra 	$L__BB3_15;
	setp.lt.s32 	%p2, %r23, 1;
	mov.f32 	%f113, 0f00000000;
	@%p2 bra 	$L__BB3_14;
	mul.lo.s32 	%r2, %r23, %r1;
	and.b32  	%r3, %r23, 15;
	setp.lt.u32 	%p3, %r23, 16;
	mov.f32 	%f113, 0f00000000;
	mov.b32 	%r34, 0;
	@%p3 bra 	$L__BB3_5;
	and.b32  	%r34, %r23, 2147483632;
	neg.s32 	%r32, %r34;
	add.s64 	%rd32, %rd2, 32;
	add.s64 	%rd4, %rd1, 32;
	mov.f32 	%f113, 0f00000000;
	mov.u32 	%r31, %r2;
$L__BB3_4:
	.pragma "nounroll";
	mul.wide.s32 	%rd14, %r31, 4;
	add.s64 	%rd15, %rd4, %rd14;
	ld.global.f32 	%f18, [%rd32+-32];
	ld.global.f32 	%f19, [%rd15+-32];
	fma.rn.f32 	%f20, %f18, %f19, %f113;
	ld.global.f32 	%f21, [%rd32+-28];
	ld.global.f32 	%f22, [%rd15+-28];
	fma.rn.f32 	%f23, %f21, %f22, %f20;
	ld.global.f32 	%f24, [%rd32+-24];
	ld.global.f32 	%f25, [%rd15+-24];
	fma.rn.f32 	%f26, %f24, %f25, %f23;
	ld.global.f32 	%f27, [%rd32+-20];
	ld.global.f32 	%f28, [%rd15+-20];
	fma.rn.f32 	%f29, %f27, %f28, %f26;
	ld.global.f32 	%f30, [%rd32+-16];
	ld.global.f32 	%f31, [%rd15+-16];
	fma.rn.f32 	%f32, %f30, %f31, %f29;
	ld.global.f32 	%f33, [%rd32+-12];
	ld.global.f32 	%f34, [%rd15+-12];
	fma.rn.f32 	%f35, %f33, %f34, %f32;
	ld.global.f32 	%f36, [%rd32+-8];
	ld.global.f32 	%f37, [%rd15+-8];
	fma.rn.f32 	%f38, %f36, %f37, %f35;
	ld.global.f32 	%f39, [%rd32+-4];
	ld.global.f32 	%f40, [%rd15+-4];
	fma.rn.f32 	%f41, %f39, %f40, %f38;
	ld.global.f32 	%f42, [%rd32];
	ld.global.f32 	%f43, [%rd15];
	fma.rn.f32 	%f44, %f42, %f43, %f41;
	ld.global.f32 	%f45, [%rd32+4];
	ld.global.f32 	%f46, [%rd15+4];
	fma.rn.f32 	%f47, %f45, %f46, %f44;
	ld.global.f32 	%f48, [%rd32+8];
	ld.global.f32 	%f49, [%rd15+8];
	fma.rn.f32 	%f50, %f48, %f49, %f47;
	ld.global.f32 	%f51, [%rd32+12];
	ld.global.f32 	%f52, [%rd15+12];
	fma.rn.f32 	%f53, %f51, %f52, %f50;
	ld.global.f32 	%f54, [%rd32+16];
	ld.global.f32 	%f55, [%rd15+16];
	fma.rn.f32 	%f56, %f54, %f55, %f53;
	ld.global.f32 	%f57, [%rd32+20];
	ld.global.f32 	%f58, [%rd15+20];
	fma.rn.f32 	%f59, %f57, %f58, %f56;
	ld.global.f32 	%f60, [%rd32+24];
	ld.global.f32 	%f61, [%rd15+24];
	fma.rn.f32 	%f62, %f60, %f61, %f59;
	ld.global.f32 	%f63, [%rd32+28];
	ld.global.f32 	%f64, [%rd15+28];
	fma.rn.f32 	%f113, %f63, %f64, %f62;
	add.s32 	%r32, %r32, 16;
	add.s64 	%rd32, %rd32, 64;
	add.s32 	%r31, %r31, 16;
	setp.ne.s32 	%p4, %r32, 0;
	@%p4 bra 	$L__BB3_4;
$L__BB3_5:
	setp.eq.s32 	%p5, %r3, 0;
	@%p5 bra 	$L__BB3_14;
	and.b32  	%r11, %r23, 7;
	setp.lt.u32 	%p6, %r3, 8;
	@%p6 bra 	$L__BB3_8;
	mul.wide.u32 	%rd16, %r34, 4;
	add.s64 	%rd17, %rd2, %rd16;
	ld.global.f32 	%f66, [%rd17];
	add.s32 	%r29, %r34, %r2;
	mul.wide.s32 	%rd18, %r29, 4;
	add.s64 	%rd19, %rd1, %rd18;
	ld.global.f32 	%f67, [%rd19];
	fma.rn.f32 	%f68, %f66, %f67, %f113;
	ld.global.f32 	%f69, [%rd17+4];
	ld.global.f32 	%f70, [%rd19+4];
	fma.rn.f32 	%f71, %f69, %f70, %f68;
	ld.global.f32 	%f72, [%rd17+8];
	ld.global.f32 	%f73, [%rd19+8];
	fma.rn.f32 	%f74, %f72, %f73, %f71;
	ld.global.f32 	%f75, [%rd17+12];
	ld.global.f32 	%f76, [%rd19+12];
	fma.rn.f32 	%f77, %f75, %f76, %f74;
	ld.global.f32 	%f78, [%rd17+16];
	ld.global.f32 	%f79, [%rd19+16];
	fma.rn.f32 	%f80, %f78, %f79, %f77;
	ld.global.f32 	%f81, [%rd17+20];
	ld.global.f32 	%f82, [%rd19+20];
	fma.rn.f32 	%f83, %f81, %f82, %f80;
	ld.global.f32 	%f84, [%rd17+24];
	ld.global.f32 	%f85, [%rd19+24];
	fma.rn.f32 	%f86, %f84, %f85, %f83;
	ld.global.f32 	%f87, [%rd17+28];
	ld.global.f32 	%f88, [%rd19+28];
	fma.rn.f32 	%f113, %f87, %f88, %f86;
	add.s32 	%r34, %r34, 8;
$L__BB3_8:
	setp.eq.s32 	%p7, %r11, 0;
	@%p7 bra 	$L__BB3_14;
	and.b32  	%r14, %r23, 3;
	setp.lt.u32 	%p8, %r11, 4;
	@%p8 bra 	$L__BB3_11;
	mul.wide.u32 	%rd20, %r34, 4;
	add.s64 	%rd21, %rd2, %rd20;
	ld.global.f32 	%f90, [%rd21];
	add.s32 	%r30, %r34, %r2;
	mul.wide.s32 	%rd22, %r30, 4;
	add.s64 	%rd23, %rd1, %rd22;
	ld.global.f32 	%f91, [%rd23];
	fma.rn.f32 	%f92, %f90, %f91, %f113;
	ld.global.f32 	%f93, [%rd21+4];
	ld.global.f32 	%f94, [%rd23+4];
	fma.rn.f32 	%f95, %f93, %f94, %f92;
	ld.global.f32 	%f96, [%rd21+8];
	ld.global.f32 	%f97, [%rd23+8];
	fma.rn.f32 	%f98, %f96, %f97, %f95;
	ld.global.f32 	%f99, [%rd21+12];
	ld.global.f32 	%f100, [%rd23+12];
	fma.rn.f32 	%f113, %f99, %f100, %f98;
	add.s32 	%r34, %r34, 4;
$L__BB3_11:
	setp.eq.s32 	%p9, %r14, 0;
	@%p9 bra 	$L__BB3_14;
	add.s32 	%r37, %r34, %r2;
	mul.wide.u32 	%rd24, %r34, 4;
	add.s64 	%rd33, %rd2, %rd24;
	neg.s32 	%r36, %r14;
$L__BB3_13:
	.pragma "nounroll";
	mul.wide.s32 	%rd25, %r37, 4;
	add.s64 	%rd26, %rd1, %rd25;
	ld.global.f32 	%f101, [%rd33];
	ld.global.f32 	%f102, [%rd26];
	fma.rn.f32 	%f113, %f101, %f102, %f113;
	add.s32 	%r37, %r37, 1;
	add.s64 	%rd33, %rd33, 4;
	add.s32 	%r36, %r36, 1;
	setp.ne.s32 	%p10, %r36, 0;
	@%p10 bra 	$L__BB3_13;
$L__BB3_14:
	cvta.to.global.u64 	%rd27, %rd10;
	mul.wide.s32 	%rd28, %r1, 4;
	add.s64 	%rd29, %rd27, %rd28;
	ld.global.f32 	%f103, [%rd29];
	add.f32 	%f104, %f113, %f103;
	cvta.to.global.u64 	%rd30, %rd11;
	add.s64 	%rd31, %rd30, %rd28;
	st.global.f32 	[%rd31], %f104;
$L__BB3_15:
	ret;

}


// ===== COMPILED SASS (sm_100) =====

	.target	sm_100

	.elftype	@"ET_EXEC"


//--------------------- .note.nv.tkinfo           --------------------------
	.section	.note.nv.tkinfo,"",@"SHT_NOTE"
	.sectionflags	@"SHF_NOTE_NV_TKINFO"
	.tkinfo
        /*0018*/ 	.word	0x00000002
        /*0030*/ 	.string	""
        /*0030*/ 	.string	"ptxas"
        /*0030*/ 	.string	"Cuda compilation tools, release 13.0, V13.0.88"
        /*0030*/ 	.string	"Build cuda_13.0.r13.0/compiler.36424714_0"
        /*0030*/ 	.string	"-arch sm_100 -m 64 "



//--------------------- .note.nv.cuinfo           --------------------------
	.section	.note.nv.cuinfo,"",@"SHT_NOTE"
	.sectionflags	@"SHF_NOTE_NV_CUINFO"
        /*0018*/ 	.short	0x0002
        /*001a*/ 	.short	0x0064
        /*001c*/ 	.short	0x0082
	.zero		2


//--------------------- .nv.info                  --------------------------
	.section	.nv.info,"",@"SHT_CUDA_INFO"
	.align	4


	//----- nvinfo : EIATTR_REGCOUNT
	.align		4
        /*0000*/ 	.byte	0x04, 0x2f
        /*0002*/ 	.short	(.L_1 - .L_0)
	.align		4
.L_0:
        /*0004*/ 	.word	index@(_Z12conv2dKernelPKfiiPfiiS0_f)
        /*0008*/ 	.word	0x0000001c


	//----- nvinfo : EIATTR_FRAME_SIZE
	.align		4
.L_1:
        /*000c*/ 	.byte	0x04, 0x11
        /*000e*/ 	.short	(.L_3 - .L_2)
	.align		4
.L_2:
        /*0010*/ 	.word	index@(_Z12conv2dKernelPKfiiPfiiS0_f)
        /*0014*/ 	.word	0x00000000


	//----- nvinfo : EIATTR_REGCOUNT
	.align		4
.L_3:
        /*0018*/ 	.byte	0x04, 0x2f
        /*001a*/ 	.short	(.L_5 - .L_4)
	.align		4
.L_4:
        /*001c*/ 	.word	index@(_Z10reluKernelPKfPfi)
        /*0020*/ 	.word	0x0000000a


	//----- nvinfo : EIATTR_FRAME_SIZE
	.align		4
.L_5:
        /*0024*/ 	.byte	0x04, 0x11
        /*0026*/ 	.short	(.L_7 - .L_6)
	.align		4
.L_6:
        /*0028*/ 	.word	index@(_Z10reluKernelPKfPfi)
        /*002c*/ 	.word	0x00000000


	//----- nvinfo : EIATTR_REGCOUNT
	.align		4
.L_7:
        /*0030*/ 	.byte	0x04, 0x2f
        /*0032*/ 	.short	(.L_9 - .L_8)
	.align		4
.L_8:
        /*0034*/ 	.word	index@(_Z10copyKernelPKfPfi)
        /*0038*/ 	.word	0x0000000a


	//----- nvinfo : EIATTR_FRAME_SIZE
	.align		4
.L_9:
        /*003c*/ 	.byte	0x04, 0x11
        /*003e*/ 	.short	(.L_11 - .L_10)
	.align		4
.L_10:
        /*0040*/ 	.word	index@(_Z10copyKernelPKfPfi)
        /*0044*/ 	.word	0x00000000


	//----- nvinfo : EIATTR_REGCOUNT
	.align		4
.L_11:
        /*0048*/ 	.byte	0x04, 0x2f
        /*004a*/ 	.short	(.L_13 - .L_12)
	.align		4
.L_12:
        /*004c*/ 	.word	index@(_Z20fullyConnectedKernelPKfiS0_S0_Pfi)
        /*0050*/ 	.word	0x0000001f


	//----- nvinfo : EIATTR_FRAME_SIZE
	.align		4
.L_13:
        /*0054*/ 	.byte	0x04, 0x11
        /*0056*/ 	.short	(.L_15 - .L_14)
	.align		4
.L_14:
        /*0058*/ 	.word	index@(_Z20fullyConnectedKernelPKfiS0_S0_Pfi)
        /*005c*/ 	.word	0x00000000


	//----- nvinfo : EIATTR_MIN_STACK_SIZE
	.align		4
.L_15:
        /*0060*/ 	.byte	0x04, 0x12
        /*0062*/ 	.short	(.L_17 - .L_16)
	.align		4
.L_16:
        /*0064*/ 	.word	index@(_Z20fullyConnectedKernelPKfiS0_S0_Pfi)
        /*0068*/ 	.word	0x00000000


	//----- nvinfo : EIATTR_MIN_STACK_SIZE
	.align		4
.L_17:
        /*006c*/ 	.byte	0x04, 0x12
        /*006e*/ 	.short	(.L_19 - .L_18)
	.align		4
.L_18:
        /*0070*/ 	.word	index@(_Z10copyKernelPKfPfi)
        /*0074*/ 	.word	0x00000000


	//----- nvinfo : EIATTR_MIN_STACK_SIZE
	.align		4
.L_19:
        /*0078*/ 	.byte	0x04, 0x12
        /*007a*/ 	.short	(.L_21 - .L_20)
	.align		4
.L_20:
        /*007c*/ 	.word	index@(_Z10reluKernelPKfPfi)
        /*0080*/ 	.word	0x00000000


	//----- nvinfo : EIATTR_MIN_STACK_SIZE
	.align		4
.L_21:
        /*0084*/ 	.byte	0x04, 0x12
        /*0086*/ 	.short	(.L_23 - .L_22)
	.align		4
.L_22:
        /*0088*/ 	.word	index@(_Z12conv2dKernelPKfiiPfiiS0_f)
        /*008c*/ 	.word	0x00000000
.L_23:


//--------------------- .nv.compat                --------------------------
	.section	.nv.compat,"",@"SHT_CUDA_COMPAT_INFO"
	.align	4
        /*0000*/ 	.byte	0x02, 0x09, 0x00, 0x00, 0x02, 0x02, 0x01, 0x00, 0x02, 0x05, 0x05, 0x00, 0x03, 0x07, 0x01, 0x01
        /*0010*/ 	.byte	0x02, 0x03, 0x00, 0x00, 0x02, 0x06, 0x01, 0x00, 0x04, 0x0b, 0x08, 0x00, 0x09, 0x00, 0x00, 0x00
        /*0020*/ 	.byte	0x00, 0x00, 0x00, 0x00


//--------------------- .nv.info._Z20fullyConnectedKernelPKfiS0_S0_Pfi --------------------------
	.section	.nv.info._Z20fullyConnectedKernelPKfiS0_S0_Pfi,"",@"SHT_CUDA_INFO"
	.sectionflags	@""
	.align	4


	//----- nvinfo : EIATTR_CUDA_API_VERSION
	.align		4
        /*0000*/ 	.byte	0x04, 0x37
        /*0002*/ 	.short	(.L_25 - .L_24)
.L_24:
        /*0004*/ 	.word	0x00000082


	//----- nvinfo : EIATTR_KPARAM_INFO
	.align		4
.L_25:
        /*0008*/ 	.byte	0x04, 0x17
        /*000a*/ 	.short	(.L_27 - .L_26)
.L_26:
        /*000c*/ 	.word	0x00000000
        /*0010*/ 	.short	0x0005
        /*0012*/ 	.short	0x0028
        /*0014*/ 	.byte	0x00, 0xf0, 0x11, 0x00


	//----- nvinfo : EIATTR_KPARAM_INFO
	.align		4
.L_27:
        /*0018*/ 	.byte	0x04, 0x17
        /*001a*/ 	.short	(.L_29 - .L_28)
.L_28:
        /*001c*/ 	.word	0x00000000
        /*0020*/ 	.short	0x0004
        /*0022*/ 	.short	0x0020
        /*0024*/ 	.byte	0x00, 0xf5, 0x21, 0x00


	//----- nvinfo : EIATTR_KPARAM_INFO
	.align		4
.L_29:
        /*0028*/ 	.byte	0x04, 0x17
        /*002a*/ 	.short	(.L_31 - .L_30)
.L_30:
        /*002c*/ 	.word	0x00000000
        /*0030*/ 	.short	0x0003
        /*0032*/ 	.short	0x0018
        /*0034*/ 	.byte	0x00, 0xf5, 0x21, 0x00


	//----- nvinfo : EIATTR_KPARAM_INFO
	.align		4
.L_31:
        /*0038*/ 	.byte	0x04, 0x17
        /*003a*/ 	.short	(.L_33 - .L_32)
.L_32:
        /*003c*/ 	.word	0x00000000
        /*0040*/ 	.short	0x0002
        /*0042*/ 	.short	0x0010
        /*0044*/ 	.byte	0x00, 0xf5, 0x21, 0x00


	//----- nvinfo : EIATTR_KPARAM_INFO
	.align		4
.L_33:
        /*0048*/ 	.byte	0x04, 0x17
        /*004a*/ 	.short	(.L_35 - .L_34)
.L_34:
        /*004c*/ 	.word	0x00000000
        /*0050*/ 	.short	0x0001
        /*0052*/ 	.short	0x0008
        /*0054*/ 	.byte	0x00, 0xf0, 0x11, 0x00


	//----- nvinfo : EIATTR_KPARAM_INFO
	.align		4
.L_35:
        /*0058*/ 	.byte	0x04, 0x17
        /*005a*/ 	.short	(.L_37 - .L_36)
.L_36:
        /*005c*/ 	.word	0x00000000
        /*0060*/ 	.short	0x0000
        /*0062*/ 	.short	0x0000
        /*0064*/ 	.byte	0x00, 0xf5, 0x21, 0x00


	//----- nvinfo : EIATTR_SPARSE_MMA_MASK
	.align		4
.L_37:
        /*0068*/ 	.byte	0x03, 0x50
        /*006a*/ 	.short	0x0000


	//----- nvinfo : EIATTR_MAXREG_COUNT
	.align		4
        /*006c*/ 	.byte	0x03, 0x1b
        /*006e*/ 	.short	0x00ff


	//----- nvinfo : EIATTR_MERCURY_ISA_VERSION
	.align		4
        /*0070*/ 	.byte	0x03, 0x5f
        /*0072*/ 	.short	0x0101


	//----- nvinfo : EIATTR_VRC_CTA_INIT_COUNT
	.align		4
        /*0074*/ 	.byte	0x02, 0x4a
	.zero		1
	.zero		1


	//----- nvinfo : EIATTR_EXIT_INSTR_OFFSETS
	.align		4
        /*0078*/ 	.byte	0x04, 0x1c
        /*007a*/ 	.short	(.L_39 - .L_38)


	//   ....[0]....
.L_38:
        /*007c*/ 	.word	0x00000070


	//   ....[1]....
        /*0080*/ 	.word	0x00000ae0


	//----- nvinfo : EIATTR_CBANK_PARAM_SIZE
	.align		4
.L_39:
        /*0084*/ 	.byte	0x03, 0x19
        /*0086*/ 	.short	0x002c


	//----- nvinfo : EIATTR_PARAM_CBANK
	.align		4
        /*0088*/ 	.byte	0x04, 0x0a
        /*008a*/ 	.short	(.L_41 - .L_40)
	.align		4
.L_40:
        /*008c*/ 	.word	index@(.nv.constant0._Z20fullyConnectedKernelPKfiS0_S0_Pfi)
        /*0090*/ 	.short	0x0380
        /*0092*/ 	.short	0x002c


	//----- nvinfo : EIATTR_SW_WAR
	.align		4
.L_41:
        /*0094*/ 	.byte	0x04, 0x36
        /*0096*/ 	.short	(.L_43 - .L_42)
.L_42:
        /*0098*/ 	.word	0x00000008
.L_43:


//--------------------- .nv.info._Z10copyKernelPKfPfi --------------------------
	.section	.nv.info._Z10copyKernelPKfPfi,"",@"SHT_CUDA_INFO"
	.sectionflags	@""
	.align	4


	//----- nvinfo : EIATTR_CUDA_API_VERSION
	.align		4
        /*0000*/ 	.byte	0x04, 0x37
        /*0002*/ 	.short	(.L_45 - .L_44)
.L_44:
        /*0004*/ 	.word	0x00000082


	//----- nvinfo : EIATTR_KPARAM_INFO
	.align		4
.L_45:
        /*0008*/ 	.byte	0x04, 0x17
        /*000a*/ 	.short	(.L_47 - .L_46)
.L_46:
        /*000c*/ 	.word	0x00000000
        /*0010*/ 	.short	0x0002
        /*0012*/ 	.short	0x0010
        /*0014*/ 	.byte	0x00, 0xf0, 0x11, 0x00


	//----- nvinfo : EIATTR_KPARAM_INFO
	.align		4
.L_47:
        /*0018*/ 	.byte	0x04, 0x17
        /*001a*/ 	.short	(.L_49 - .L_48)
.L_48:
        /*001c*/ 	.word	0x00000000
        /*0020*/ 	.short	0x0001
        /*0022*/ 	.short	0x0008
        /*0024*/ 	.byte	0x00, 0xf5, 0x21, 0x00


	//----- nvinfo : EIATTR_KPARAM_INFO
	.align		4
.L_49:
        /*0028*/ 	.byte	0x04, 0x17
        /*002a*/ 	.short	(.L_51 - .L_50)
.L_50:
        /*002c*/ 	.word	0x00000000
        /*0030*/ 	.short	0x0000
        /*0032*/ 	.short	0x0000
        /*0034*/ 	.byte	0x00, 0xf5, 0x21, 0x00


	//----- nvinfo : EIATTR_SPARSE_MMA_MASK
	.align		4
.L_51:
        /*0038*/ 	.byte	0x03, 0x50
        /*003a*/ 	.short	0x0000


	//----- nvinfo : EIATTR_MAXREG_COUNT
	.align		4
        /*003c*/ 	.byte	0x03, 0x1b
        /*003e*/ 	.short	0x00ff


	//----- nvinfo : EIATTR_MERCURY_ISA_VERSION
	.align		4
        /*0040*/ 	.byte	0x03, 0x5f
        /*0042*/ 	.short	0x0101


	//----- nvinfo : EIATTR_VRC_CTA_INIT_COUNT
	.align		4
        /*0044*/ 	.byte	0x02, 0x4a
	.zero		1
	.zero		1


	//----- nvinfo : EIATTR_EXIT_INSTR_OFFSETS
	.align		4
        /*0048*/ 	.byte	0x04, 0x1c
        /*004a*/ 	.short	(.L_53 - .L_52)


	//   ....[0]....
.L_52:
        /*004c*/ 	.word	0x00000070


	//   ....[1]....
        /*0050*/ 	.word	0x000000f0


	//----- nvinfo : EIATTR_CBANK_PARAM_SIZE
	.align		4
.L_53:
        /*0054*/ 	.byte	0x03, 0x19
        /*0056*/ 	.short	0x0014


	//----- nvinfo : EIATTR_PARAM_CBANK
	.align		4
        /*0058*/ 	.byte	0x04, 0x0a
        /*005a*/ 	.short	(.L_55 - .L_54)
	.align		4
.L_54:
        /*005c*/ 	.word	index@(.nv.constant0._Z10copyKernelPKfPfi)
        /*0060*/ 	.short	0x0380
        /*0062*/ 	.short	0x0014


	//----- nvinfo : EIATTR_SW_WAR
	.align		4
.L_55:
        /*0064*/ 	.byte	0x04, 0x36
        /*0066*/ 	.short	(.L_57 - .L_56)
.L_56:
        /*0068*/ 	.word	0x00000008
.L_57:


//--------------------- .nv.info._Z10reluKernelPKfPfi --------------------------
	.section	.nv.info._Z10reluKernelPKfPfi,"",@"SHT_CUDA_INFO"
	.sectionflags	@""
	.align	4


	//----- nvinfo : EIATTR_CUDA_API_VERSION
	.align		4
        /*0000*/ 	.byte	0x04, 0x37
        /*0002*/ 	.short	(.L_59 - .L_58)
.L_58:
        /*0004*/ 	.word	0x00000082


	//----- nvinfo : EIATTR_KPARAM_INFO
	.align		4
.L_59:
        /*0008*/ 	.byte	0x04, 0x17
        /*000a*/ 	.short	(.L_61 - .L_60)
.L_60:
        /*000c*/ 	.word	0x00000000
        /*0010*/ 	.short	0x0002
        /*0012*/ 	.short	0x0010
        /*0014*/ 	.byte	0x00, 0xf0, 0x11, 0x00


	//----- nvinfo : EIATTR_KPARAM_INFO
	.align		4
.L_61:
        /*0018*/ 	.byte	0x04, 0x17
        /*001a*/ 	.short	(.L_63 - .L_62)
.L_62:
        /*001c*/ 	.word	0x00000000
        /*0020*/ 	.short	0x0001
        /*0022*/ 	.short	0x0008
        /*0024*/ 	.byte	0x00, 0xf5, 0x21, 0x00


	//----- nvinfo : EIATTR_KPARAM_INFO
	.align		4
.L_63:
        /*0028*/ 	.byte	0x04, 0x17
        /*002a*/ 	.short	(.L_65 - .L_64)
.L_64:
        /*002c*/ 	.word	0x00000000
        /*0030*/ 	.short	0x0000
        /*0032*/ 	.short	0x0000
        /*0034*/ 	.byte	0x00, 0xf5, 0x21, 0x00


	//----- nvinfo : EIATTR_SPARSE_MMA_MASK
	.align		4
.L_65:
        /*0038*/ 	.byte	0x03, 0x50
        /*003a*/ 	.short	0x0000


	//----- nvinfo : EIATTR_MAXREG_COUNT
	.align		4
        /*003c*/ 	.byte	0x03, 0x1b
        /*003e*/ 	.short	0x00ff


	//----- nvinfo : EIATTR_MERCURY_ISA_VERSION
	.align		4
        /*0040*/ 	.byte	0x03, 0x5f
        /*0042*/ 	.short	0x0101


	//----- nvinfo : EIATTR_VRC_CTA_INIT_COUNT
	.align		4
        /*0044*/ 	.byte	0x02, 0x4a
	.zero		1
	.zero		1


	//----- nvinfo : EIATTR_EXIT_INSTR_OFFSETS
	.align		4
        /*0048*/ 	.byte	0x04, 0x1c
        /*004a*/ 	.short	(.L_67 - .L_66)


	//   ....[0]....
.L_66:
        /*004c*/ 	.word	0x00000070


	//   ....[1]....
        /*0050*/ 	.word	0x00000100


	//----- nvinfo : EIATTR_CBANK_PARAM_SIZE
	.align		4
.L_67:
        /*0054*/ 	.byte	0x03, 0x19
        /*0056*/ 	.short	0x0014


	//----- nvinfo : EIATTR_PARAM_CBANK
	.align		4
        /*0058*/ 	.byte	0x04, 0x0a
        /*005a*/ 	.short	(.L_69 - .L_68)
	.align		4
.L_68:
        /*005c*/ 	.word	index@(.nv.constant0._Z10reluKernelPKfPfi)
        /*0060*/ 	.short	0x0380
        /*0062*/ 	.short	0x0014


	//----- nvinfo : EIATTR_SW_WAR
	.align		4
.L_69:
        /*0064*/ 	.byte	0x04, 0x36
        /*0066*/ 	.short	(.L_71 - .L_70)
.L_70:
        /*0068*/ 	.word	0x00000008
.L_71:


//--------------------- .nv.info._Z12conv2dKernelPKfiiPfiiS0_f --------------------------
	.section	.nv.info._Z12conv2dKernelPKfiiPfiiS0_f,"",@"SHT_CUDA_INFO"
	.sectionflags	@""
	.align	4


	//----- nvinfo : EIATTR_CUDA_API_VERSION
	.align		4
        /*0000*/ 	.byte	0x04, 0x37
        /*0002*/ 	.short	(.L_73 - .L_72)
.L_72:
        /*0004*/ 	.word	0x00000082


	//----- nvinfo : EIATTR_KPARAM_INFO
	.align		4
.L_73:
        /*0008*/ 	.byte	0x04, 0x17
        /*000a*/ 	.short	(.L_75 - .L_74)
.L_74:
        /*000c*/ 	.word	0x00000000
        /*0010*/ 	.short	0x0007
        /*0012*/ 	.short	0x0028
        /*0014*/ 	.byte	0x00, 0xf0, 0x11, 0x00


	//----- nvinfo : EIATTR_KPARAM_INFO
	.align		4
.L_75:
        /*0018*/ 	.byte	0x04, 0x17
        /*001a*/ 	.short	(.L_77 - .L_76)
.L_76:
        /*001c*/ 	.word	0x00000000
        /*0020*/ 	.short	0x0006
        /*0022*/ 	.short	0x0020
        /*0024*/ 	.byte	0x00, 0xf5, 0x21, 0x00


	//----- nvinfo : EIATTR_KPARAM_INFO
	.align		4
.L_77:
        /*0028*/ 	.byte	0x04, 0x17
        /*002a*/ 	.short	(.L_79 - .L_78)
.L_78:
        /*002c*/ 	.word	0x00000000
        /*0030*/ 	.short	0x0005
        /*0032*/ 	.short	0x001c
        /*0034*/ 	.byte	0x00, 0xf0, 0x11, 0x00


	//----- nvinfo : EIATTR_KPARAM_INFO
	.align		4
.L_79:
        /*0038*/ 	.byte	0x04, 0x17
        /*003a*/ 	.short	(.L_81 - .L_80)
.L_80:
        /*003c*/ 	.word	0x00000000
        /*0040*/ 	.short	0x0004
        /*0042*/ 	.short	0x0018
        /*0044*/ 	.byte	0x00, 0xf0, 0x11, 0x00


	//----- nvinfo : EIATTR_KPARAM_INFO
	.align		4
.L_81:
        /*0048*/ 	.byte	0x04, 0x17
        /*004a*/ 	.short	(.L_83 - .L_82)
.L_82:
        /*004c*/ 	.word	0x00000000
        /*0050*/ 	.short	0x0003
        /*0052*/ 	.short	0x0010
        /*0054*/ 	.byte	0x00, 0xf5, 0x21, 0x00


	//----- nvinfo : EIATTR_KPARAM_INFO
	.align		4
.L_83:
        /*0058*/ 	.byte	0x04, 0x17
        /*005a*/ 	.short	(.L_85 - .L_84)
.L_84:
        /*005c*/ 	.word	0x00000000
        /*0060*/ 	.short	0x0002
        /*0062*/ 	.short	0x000c
        /*0064*/ 	.byte	0x00, 0xf0, 0x11, 0x00


	//----- nvinfo : EIATTR_KPARAM_INFO
	.align		4
.L_85:
        /*0068*/ 	.byte	0x04, 0x17
        /*006a*/ 	.short	(.L_87 - .L_86)
.L_86:
        /*006c*/ 	.word	0x00000000
        /*0070*/ 	.short	0x0001
        /*0072*/ 	.short	0x0008
        /*0074*/ 	.byte	0x00, 0xf0, 0x11, 0x00


	//----- nvinfo : EIATTR_KPARAM_INFO
	.align		4
.L_87:
        /*0078*/ 	.byte	0x04, 0x17
        /*007a*/ 	.short	(.L_89 - .L_88)
.L_88:
        /*007c*/ 	.word	0x00000000
        /*0080*/ 	.short	0x0000
        /*0082*/ 	.short	0x0000
        /*0084*/ 	.byte	0x00, 0xf5, 0x21, 0x00


	//----- nvinfo : EIATTR_SPARSE_MMA_MASK
	.align		4
.L_89:
        /*0088*/ 	.byte	0x03, 0x50
        /*008a*/ 	.short	0x0000


	//----- nvinfo : EIATTR_MAXREG_COUNT
	.align		4
        /*008c*/ 	.byte	0x03, 0x1b
        /*008e*/ 	.short	0x00ff


	//----- nvinfo : EIATTR_MERCURY_ISA_VERSION
	.align		4
        /*0090*/ 	.byte	0x03, 0x5f
        /*0092*/ 	.short	0x0101


	//----- nvinfo : EIATTR_VRC_CTA_INIT_COUNT
	.align		4
        /*0094*/ 	.byte	0x02, 0x4a
	.zero		1
	.zero		1


	//----- nvinfo : EIATTR_EXIT_INSTR_OFFSETS
	.align		4
        /*0098*/ 	.byte	0x04, 0x1c
        /*009a*/ 	.short	(.L_91 - .L_90)


	//   ....[0]....
.L_90:
        /*009c*/ 	.word	0x00000080


	//   ....[1]....
        /*00a0*/ 	.word	0x000004b0


	//----- nvinfo : EIATTR_CBANK_PARAM_SIZE
	.align		4
.L_91:
        /*00a4*/ 	.byte	0x03, 0x19
        /*00a6*/ 	.short	0x002c


	//----- nvinfo : EIATTR_PARAM_CBANK
	.align		4
        /*00a8*/ 	.byte	0x04, 0x0a
        /*00aa*/ 	.short	(.L_93 - .L_92)
	.align		4
.L_92:
        /*00ac*/ 	.word	index@(.nv.constant0._Z12conv2dKernelPKfiiPfiiS0_f)
        /*00b0*/ 	.short	0x0380
        /*00b2*/ 	.short	0x002c


	//----- nvinfo : EIATTR_SW_WAR
	.align		4
.L_93:
        /*00b4*/ 	.byte	0x04, 0x36
        /*00b6*/ 	.short	(.L_95 - .L_94)
.L_94:
        /*00b8*/ 	.word	0x00000008
.L_95:


//--------------------- .nv.callgraph             --------------------------
	.section	.nv.callgraph,"",@"SHT_CUDA_CALLGRAPH"
	.align	4
	.sectionentsize	8
	.align		4
        /*0000*/ 	.word	0x00000000
	.align		4
        /*0004*/ 	.word	0xffffffff
	.align		4
        /*0008*/ 	.word	0x00000000
	.align		4
        /*000c*/ 	.word	0xfffffffe
	.align		4
        /*0010*/ 	.word	0x00000000
	.align		4
        /*0014*/ 	.word	0xfffffffd
	.align		4
        /*0018*/ 	.word	0x00000000
	.align		4
        /*001c*/ 	.word	0xfffffffc


//--------------------- .text._Z20fullyConnectedKernelPKfiS0_S0_Pfi --------------------------
	.section	.text._Z20fullyConnectedKernelPKfiS0_S0_Pfi,"ax",@progbits
	.align	128
        .global         _Z20fullyConnectedKernelPKfiS0_S0_Pfi
        .type           _Z20fullyConnectedKernelPKfiS0_S0_Pfi,@function
        .size           _Z20fullyConnectedKernelPKfiS0_S0_Pfi,(.L_x_10 - _Z20fullyConnectedKernelPKfiS0_S0_Pfi)
        .other          _Z20fullyConnectedKernelPKfiS0_S0_Pfi,@"STO_CUDA_ENTRY STV_DEFAULT"
_Z20fullyConnectedKernelPKfiS0_S0_Pfi:
.text._Z20fullyConnectedKernelPKfiS0_S0_Pfi:
[----:B------:R-:W-:Y:S01]  /*0000*/  LDC R1, c[0x0][0x37c] ;  /* 0x0000df00ff017b82 */ /* 0x000fe20000000800 */
[----:B------:R-:W0:Y:S07]  /*0010*/  S2R R3, SR_TID.X ;  /* 0x0000000000037919 */ /* 0x000e2e0000002100 */
[----:B------:R-:W0:Y:S01]  /*0020*/  S2UR UR4, SR_CTAID.X ;  /* 0x00000000000479c3 */ /* 0x000e220000002500 */
[----:B------:R-:W1:Y:S07]  /*0030*/  LDCU UR5, c[0x0][0x3a8] ;  /* 0x00007500ff0577ac */ /* 0x000e6e0008000800 */
[----:B------:R-:W0:Y:S02]  /*0040*/  LDC R0, c[0x0][0x360] ;  /* 0x0000d800ff007b82 */ /* 0x000e240000000800 */
[----:B0-----:R-:W-:-:S05]  /*0050*/  IMAD R0, R0, UR4, R3 ;  /* 0x0000000400007c24 */ /* 0x001fca000f8e0203 */
[----:B-1----:R-:W-:-:S13]  /*0060*/  ISETP.GE.AND P0, PT, R0, UR5, PT ;  /* 0x0000000500007c0c */ /* 0x002fda000bf06270 */
[----:B------:R-:W-:Y:S05]  /*0070*/  @P0 EXIT ;  /* 0x000000000000094d */ /* 0x000fea0003800000 */
[----:B------:R-:W0:Y:S01]  /*0080*/  LDCU UR8, c[0x0][0x388] ;  /* 0x00007100ff0877ac */ /* 0x000e220008000800 */
[----:B------:R-:W-:Y:S01]  /*0090*/  HFMA2 R15, -RZ, RZ, 0, 0 ;  /* 0x00000000ff0f7431 */ /* 0x000fe200000001ff */
[----:B------:R-:W1:Y:S01]  /*00a0*/  LDCU.64 UR12, c[0x0][0x358] ;  /* 0x00006b00ff0c77ac */ /* 0x000e620008000a00 */
[----:B0-----:R-:W-:-:S09]  /*00b0*/  UISETP.GE.AND UP0, UPT, UR8, 0x1, UPT ;  /* 0x000000010800788c */ /* 0x001fd2000bf06270 */
[----:B-1----:R-:W-:Y:S05]  /*00c0*/  BRA.U !UP0, `(.L_x_0) ;  /* 0x0000000908687547 */ /* 0x002fea000b800000 */
[----:B------:R-:W-:Y:S02]  /*00d0*/  UISETP.GE.U32.AND UP1, UPT, UR8, 0x10, UPT ;  /* 0x000000100800788c */ /* 0x000fe4000bf26070 */
[----:B------:R-:W-:Y:S01]  /*00e0*/  IMAD R7, R0, UR8, RZ ;  /* 0x0000000800077c24 */ /* 0x000fe2000f8e02ff */
[----:B------:R-:W-:Y:S01]  /*00f0*/  ULOP3.LUT UR9, UR8, 0xf, URZ, 0xc0, !UPT ;  /* 0x0000000f08097892 */ /* 0x000fe2000f8ec0ff */
[----:B------:R-:W-:Y:S02]  /*0100*/  MOV R15, RZ ;  /* 0x000000ff000f7202 */ /* 0x000fe40000000f00 */
[----:B------:R-:W-:Y:S01]  /*0110*/  MOV R8, RZ ;  /* 0x000000ff00087202 */ /* 0x000fe20000000f00 */
[----:B------:R-:W-:Y:S02]  /*0120*/  UISETP.NE.AND UP0, UPT, UR9, URZ, UPT ;  /* 0x000000ff0900728c */ /* 0x000fe4000bf05270 */
[----:B------:R-:W-:Y:S09]  /*0130*/  BRA.U !UP1, `(.L_x_1) ;  /* 0x0000000509187547 */ /* 0x000ff2000b800000 */
[----:B------:R-:W0:Y:S01]  /*0140*/  LDCU.64 UR6, c[0x0][0x380] ;  /* 0x00007000ff0677ac */ /* 0x000e220008000a00 */
[----:B------:R-:W-:Y:S02]  /*0150*/  MOV R15, RZ ;  /* 0x000000ff000f7202 */ /* 0x000fe40000000f00 */
[----:B------:R-:W-:Y:S01]  /*0160*/  MOV R6, R7 ;  /* 0x0000000700067202 */ /* 0x000fe20000000f00 */
[----:B------:R-:W1:Y:S01]  /*0170*/  LDCU.64 UR4, c[0x0][0x390] ;  /* 0x00007200ff0477ac */ /* 0x000e620008000a00 */
[----:B------:R-:W-:-:S04]  /*0180*/  ULOP3.LUT UR10, UR8, 0x7ffffff0, URZ, 0xc0, !UPT ;  /* 0x7ffffff0080a7892 */ /* 0x000fc8000f8ec0ff */
[----:B------:R-:W-:Y:S02]  /*0190*/  UIADD3 UR11, UPT, UPT, -UR10, URZ, URZ ;  /* 0x000000ff0a0b7290 */ /* 0x000fe4000fffe1ff */
[----:B------:R-:W-:Y:S01]  /*01a0*/  MOV R8, UR10 ;  /* 0x0000000a00087c02 */ /* 0x000fe20008000f00 */
[----:B0-----:R-:W-:-:S04]  /*01b0*/  UIADD3 UR6, UP1, UPT, UR6, 0x20, URZ ;  /* 0x0000002006067890 */ /* 0x001fc8000ff3e0ff */
[----:B------:R-:W-:Y:S02]  /*01c0*/  UIADD3.X UR7, UPT, UPT, URZ, UR7, URZ, UP1, !UPT ;  /* 0x00000007ff077290 */ /* 0x000fe40008ffe4ff */
[----:B-1----:R-:W-:Y:S01]  /*01d0*/  UIADD3 UR4, UP2, UPT, UR4, 0x20, URZ ;  /* 0x0000002004047890 */ /* 0x002fe2000ff5e0ff */
[----:B------:R-:W-:-:S03]  /*01e0*/  MOV R2, UR6 ;  /* 0x0000000600027c02 */ /* 0x000fc60008000f00 */
[----:B------:R-:W-:Y:S01]  /*01f0*/  MOV R3, UR7 ;  /* 0x0000000700037c02 */ /* 0x000fe20008000f00 */
[----:B------:R-:W-:-:S12]  /*0200*/  UIADD3.X UR5, UPT, UPT, URZ, UR5, URZ, UP2, !UPT ;  /* 0x00000005ff057290 */ /* 0x000fd800097fe4ff */
.L_x_2:
[----:B------:R-:W-:Y:S01]  /*0210*/  MOV R4, UR4 ;  /* 0x0000000400047c02 */ /* 0x000fe20008000f00 */
[----:B------:R-:W2:Y:S01]  /*0220*/  LDG.E R16, desc[UR12][R2.64+-0x20] ;  /* 0xffffe00c02107981 */ /* 0x000ea2000c1e1900 */
[----:B------:R-:W-:-:S03]  /*0230*/  MOV R5, UR5 ;  /* 0x0000000500057c02 */ /* 0x000fc60008000f00 */
[----:B------:R-:W3:Y:S01]  /*0240*/  LDG.E R18, desc[UR12][R2.64+-0x1c] ;  /* 0xffffe40c02127981 */ /* 0x000ee2000c1e1900 */
[----:B------:R-:W-:-:S03]  /*0250*/  IMAD.WIDE R4, R6, 0x4, R4 ;  /* 0x0000000406047825 */ /* 0x000fc600078e0204 */
[----:B------:R-:W4:Y:S04]  /*0260*/  LDG.E R19, desc[UR12][R2.64+-0x18] ;  /* 0xffffe80c02137981 */ /* 0x000f28000c1e1900 */
[----:B------:R-:W2:Y:S04]  /*0270*/  LDG.E R17, desc[UR12][R4.64+-0x20] ;  /* 0xffffe00c04117981 */ /* 0x000ea8000c1e1900 */
[----:B------:R-:W3:Y:S04]  /*0280*/  LDG.E R25, desc[UR12][R4.64+-0x1c] ;  /* 0xffffe40c04197981 */ /* 0x000ee8000c1e1900 */
[----:B------:R-:W4:Y:S04]  /*0290*/  LDG.E R20, desc[UR12][R4.64+-0x18] ;  /* 0xffffe80c04147981 */ /* 0x000f28000c1e1900 */
[----:B------:R-:W5:Y:S04]  /*02a0*/  LDG.E R22, desc[UR12][R2.64+-0x14] ;  /* 0xffffec0c02167981 */ /* 0x000f68000c1e1900 */
        /* <DEDUP_REMOVED lines=8> */
[----:B------:R-:W5:Y:S01]  /*0330*/  LDG.E R14, desc[UR12][R4.64+-0x4] ;  /* 0xfffffc0c040e7981 */ /* 0x000f62000c1e1900 */
[----:B--2---:R-:W-:-:S03]  /*0340*/  FFMA R17, R16, R17, R15 ;  /* 0x0000001110117223 */ /* 0x004fc6000000000f */
[----:B------:R-:W2:Y:S04]  /*0350*/  LDG.E R15, desc[UR12][R2.64] ;  /* 0x0000000c020f7981 */ /* 0x000ea8000c1e1900 */
[----:B------:R-:W2:Y:S01]  /*0360*/  LDG.E R16, desc[UR12][R4.64] ;  /* 0x0000000c04107981 */ /* 0x000ea2000c1e1900 */
[----:B---3--:R-:W-:-:S03]  /*0370*/  FFMA R26, R18, R25, R17 ;  /* 0x00000019121a7223 */ /* 0x008fc60000000011 */
[----:B------:R-:W3:Y:S01]  /*0380*/  LDG.E R17, desc[UR12][R2.64+0x4] ;  /* 0x0000040c02117981 */ /* 0x000ee2000c1e1900 */
[----:B----4-:R-:W-:-:S03]  /*0390*/  FFMA R25, R19, R20, R26 ;  /* 0x0000001413197223 */ /* 0x010fc6000000001a */
[----:B------:R-:W3:Y:S04]  /*03a0*/  LDG.E R18, desc[UR12][R4.64+0x4] ;  /* 0x0000040c04127981 */ /* 0x000ee8000c1e1900 */
[----:B------:R-:W4:Y:S01]  /*03b0*/  LDG.E R19, desc[UR12][R2.64+0x8] ;  /* 0x0000080c02137981 */ /* 0x000f22000c1e1900 */
[----:B-----5:R-:W-:-:S03]  /*03c0*/  FFMA R26, R22, R21, R25 ;  /* 0x00000015161a7223 */ /* 0x020fc60000000019 */
[----:B------:R-:W4:Y:S04]  /*03d0*/  LDG.E R20, desc[UR12][R4.64+0x8] ;  /* 0x0000080c04147981 */ /* 0x000f28000c1e1900 */
[----:B------:R-:W5:Y:S01]  /*03e0*/  LDG.E R21, desc[UR12][R2.64+0xc] ;  /* 0x00000c0c02157981 */ /* 0x000f62000c1e1900 */
[----:B------:R-:W-:-:S03]  /*03f0*/  FFMA R26, R23, R24, R26 ;  /* 0x00000018171a7223 */ /* 0x000fc6000000001a */
[----:B------:R-:W5:Y:S04]  /*0400*/  LDG.E R22, desc[UR12][R4.64+0xc] ;  /* 0x00000c0c04167981 */ /* 0x000f68000c1e1900 */
[----:B------:R-:W5:Y:S01]  /*0410*/  LDG.E R23, desc[UR12][R2.64+0x10] ;  /* 0x0000100c02177981 */ /* 0x000f62000c1e1900 */
[----:B------:R-:W-:-:S03]  /*0420*/  FFMA R26, R9, R10, R26 ;  /* 0x0000000a091a7223 */ /* 0x000fc6000000001a */
[----:B------:R-:W5:Y:S04]  /*0430*/  LDG.E R24, desc[UR12][R4.64+0x10] ;  /* 0x0000100c04187981 */ /* 0x000f68000c1e1900 */
[----:B------:R-:W5:Y:S01]  /*0440*/  LDG.E R9, desc[UR12][R2.64+0x14] ;  /* 0x0000140c02097981 */ /* 0x000f62000c1e1900 */
[----:B------:R-:W-:-:S03]  /*0450*/  FFMA R28, R11, R12, R26 ;  /* 0x0000000c0b1c7223 */ /* 0x000fc6000000001a */
[----:B------:R-:W5:Y:S04]  /*0460*/  LDG.E R10, desc[UR12][R4.64+0x14] ;  /* 0x0000140c040a7981 */ /* 0x000f68000c1e1900 */
[----:B------:R-:W5:Y:S04]  /*0470*/  LDG.E R12, desc[UR12][R2.64+0x18] ;  /* 0x0000180c020c7981 */ /* 0x000f68000c1e1900 */
[----:B------:R-:W5:Y:S04]  /*0480*/  LDG.E R11, desc[UR12][R4.64+0x18] ;  /* 0x0000180c040b7981 */ /* 0x000f68000c1e1900 */
[----:B------:R-:W5:Y:S04]  /*0490*/  LDG.E R26, desc[UR12][R4.64+0x1c] ;  /* 0x00001c0c041a7981 */ /* 0x000f68000c1e1900 */
[----:B------:R0:W5:Y:S01]  /*04a0*/  LDG.E R25, desc[UR12][R2.64+0x1c] ;  /* 0x00001c0c02197981 */ /* 0x000162000c1e1900 */
[----:B------:R-:W-:Y:S01]  /*04b0*/  FFMA R14, R13, R14, R28 ;  /* 0x0000000e0d0e7223 */ /* 0x000fe2000000001c */
[----:B------:R-:W-:-:S04]  /*04c0*/  UIADD3 UR11, UPT, UPT, UR11, 0x10, URZ ;  /* 0x000000100b0b7890 */ /* 0x000fc8000fffe0ff */
[----:B------:R-:W-:Y:S01]  /*04d0*/  UISETP.NE.AND UP1, UPT, UR11, URZ, UPT ;  /* 0x000000ff0b00728c */ /* 0x000fe2000bf25270 */
[----:B0-----:R-:W-:Y:S02]  /*04e0*/  IADD3 R2, P0, PT, R2, 0x40, RZ ;  /* 0x0000004002027810 */ /* 0x001fe40007f1e0ff */
[----:B------:R-:W-:Y:S02]  /*04f0*/  IADD3 R6, PT, PT, R6, 0x10, RZ ;  /* 0x0000001006067810 */ /* 0x000fe40007ffe0ff */
[----:B------:R-:W-:Y:S01]  /*0500*/  IADD3.X R3, PT, PT, RZ, R3, RZ, P0, !PT ;  /* 0x00000003ff037210 */ /* 0x000fe200007fe4ff */
[----:B--2---:R-:W-:-:S04]  /*0510*/  FFMA R14, R15, R16, R14 ;  /* 0x000000100f0e7223 */ /* 0x004fc8000000000e */
[----:B---3--:R-:W-:-:S04]  /*0520*/  FFMA R14, R17, R18, R14 ;  /* 0x00000012110e7223 */ /* 0x008fc8000000000e */
[----:B----4-:R-:W-:-:S04]  /*0530*/  FFMA R14, R19, R20, R14 ;  /* 0x00000014130e7223 */ /* 0x010fc8000000000e */
[----:B-----5:R-:W-:-:S04]  /*0540*/  FFMA R14, R21, R22, R14 ;  /* 0x00000016150e7223 */ /* 0x020fc8000000000e */
[----:B------:R-:W-:-:S04]  /*0550*/  FFMA R14, R23, R24, R14 ;  /* 0x00000018170e7223 */ /* 0x000fc8000000000e */
[----:B------:R-:W-:-:S04]  /*0560*/  FFMA R9, R9, R10, R14 ;  /* 0x0000000a09097223 */ /* 0x000fc8000000000e */
[----:B------:R-:W-:-:S04]  /*0570*/  FFMA R12, R12, R11, R9 ;  /* 0x0000000b0c0c7223 */ /* 0x000fc80000000009 */
[----:B------:R-:W-:Y:S01]  /*0580*/  FFMA R15, R25, R26, R12 ;  /* 0x0000001a190f7223 */ /* 0x000fe2000000000c */
[----:B------:R-:W-:Y:S06]  /*0590*/  BRA.U UP1, `(.L_x_2) ;  /* 0xfffffffd011c7547 */ /* 0x000fec000b83ffff */
.L_x_1:
[----:B------:R-:W-:Y:S05]  /*05a0*/  BRA.U !UP0, `(.L_x_0) ;  /* 0x0000000508307547 */ /* 0x000fea000b800000 */
[----:B------:R-:W-:Y:S02]  /*05b0*/  UISETP.GE.U32.AND UP0, UPT, UR9, 0x8, UPT ;  /* 0x000000080900788c */ /* 0x000fe4000bf06070 */
[----:B------:R-:W-:-:S04]  /*05c0*/  ULOP3.LUT UR5, UR8, 0x7, URZ, 0xc0, !UPT ;  /* 0x0000000708057892 */ /* 0x000fc8000f8ec0ff */
[----:B------:R-:W-:-:S03]  /*05d0*/  UISETP.NE.AND UP1, UPT, UR5, URZ, UPT ;  /* 0x000000ff0500728c */ /* 0x000fc6000bf25270 */
[----:B------:R-:W-:Y:S08]  /*05e0*/  BRA.U !UP0, `(.L_x_3) ;  /* 0x0000000108787547 */ /* 0x000ff0000b800000 */
[----:B------:R-:W0:Y:S01]  /*05f0*/  LDC.64 R2, c[0x0][0x390] ;  /* 0x0000e400ff027b82 */ /* 0x000e220000000a00 */
[----:B------:R-:W-:-:S07]  /*0600*/  IADD3 R9, PT, PT, R7, R8, RZ ;  /* 0x0000000807097210 */ /* 0x000fce0007ffe0ff */
[----:B------:R-:W1:Y:S01]  /*0610*/  LDC.64 R4, c[0x0][0x380] ;  /* 0x0000e000ff047b82 */ /* 0x000e620000000a00 */
[----:B0-----:R-:W-:-:S05]  /*0620*/  IMAD.WIDE R2, R9, 0x4, R2 ;  /* 0x0000000409027825 */ /* 0x001fca00078e0202 */
[----:B------:R-:W2:Y:S01]  /*0630*/  LDG.E R11, desc[UR12][R2.64] ;  /* 0x0000000c020b7981 */ /* 0x000ea2000c1e1900 */
[----:B-1----:R-:W-:-:S03]  /*0640*/  IMAD.WIDE.U32 R4, R8, 0x4, R4 ;  /* 0x0000000408047825 */ /* 0x002fc600078e0004 */
[----:B------:R-:W3:Y:S04]  /*0650*/  LDG.E R12, desc[UR12][R2.64+0x4] ;  /* 0x0000040c020c7981 */ /* 0x000ee8000c1e1900 */
[----:B------:R-:W2:Y:S04]  /*0660*/  LDG.E R10, desc[UR12][R4.64] ;  /* 0x0000000c040a7981 */ /* 0x000ea8000c1e1900 */
[----:B------:R-:W3:Y:S04]  /*0670*/  LDG.E R13, desc[UR12][R4.64+0x4] ;  /* 0x0000040c040d7981 */ /* 0x000ee8000c1e1900 */
[----:B------:R-:W4:Y:S04]  /*0680*/  LDG.E R14, desc[UR12][R2.64+0x8] ;  /* 0x0000080c020e7981 */ /* 0x000f28000c1e1900 */
        /* <DEDUP_REMOVED lines=11> */
[----:B------:R-:W-:Y:S01]  /*0740*/  IADD3 R8, PT, PT, R8, 0x8, RZ ;  /* 0x0000000808087810 */ /* 0x000fe20007ffe0ff */
[----:B--2---:R-:W-:-:S04]  /*0750*/  FFMA R10, R10, R11, R15 ;  /* 0x0000000b0a0a7223 */ /* 0x004fc8000000000f */
[----:B---3--:R-:W-:-:S04]  /*0760*/  FFMA R10, R13, R12, R10 ;  /* 0x0000000c0d0a7223 */ /* 0x008fc8000000000a */
[----:B----4-:R-:W-:-:S04]  /*0770*/  FFMA R10, R17, R14, R10 ;  /* 0x0000000e110a7223 */ /* 0x010fc8000000000a */
[----:B-----5:R-:W-:-:S04]  /*0780*/  FFMA R10, R19, R16, R10 ;  /* 0x00000010130a7223 */ /* 0x020fc8000000000a */
[----:B------:R-:W-:-:S04]  /*0790*/  FFMA R10, R21, R18, R10 ;  /* 0x00000012150a7223 */ /* 0x000fc8000000000a */
[----:B------:R-:W-:-:S04]  /*07a0*/  FFMA R23, R23, R20, R10 ;  /* 0x0000001417177223 */ /* 0x000fc8000000000a */
[----:B------:R-:W-:-:S04]  /*07b0*/  FFMA R6, R6, R9, R23 ;  /* 0x0000000906067223 */ /* 0x000fc80000000017 */
[----:B------:R-:W-:-:S07]  /*07c0*/  FFMA R15, R25, R22, R6 ;  /* 0x00000016190f7223 */ /* 0x000fce0000000006 */
.L_x_3:
        /* <DEDUP_REMOVED lines=17> */
[----:B------:R-:W5:Y:S01]  /*08e0*/  LDG.E R17, desc[UR12][R2.64+0xc] ;  /* 0x00000c0c02117981 */ /* 0x000f62000c1e1900 */
[----:B------:R-:W-:Y:S01]  /*08f0*/  IADD3 R8, PT, PT, R8, 0x4, RZ ;  /* 0x0000000408087810 */ /* 0x000fe20007ffe0ff */
[----:B--2---:R-:W-:-:S04]  /*0900*/  FFMA R6, R6, R9, R15 ;  /* 0x0000000906067223 */ /* 0x004fc8000000000f */
[----:B---3--:R-:W-:-:S04]  /*0910*/  FFMA R6, R11, R10, R6 ;  /* 0x0000000a0b067223 */ /* 0x008fc80000000006 */
[----:B----4-:R-:W-:-:S04]  /*0920*/  FFMA R6, R13, R12, R6 ;  /* 0x0000000c0d067223 */ /* 0x010fc80000000006 */
[----:B-----5:R-:W-:-:S07]  /*0930*/  FFMA R15, R17, R14, R6 ;  /* 0x0000000e110f7223 */ /* 0x020fce0000000006 */
.L_x_4:
[----:B------:R-:W-:Y:S05]  /*0940*/  BRA.U !UP1, `(.L_x_0) ;  /* 0x0000000109487547 */ /* 0x000fea000b800000 */
[----:B------:R-:W0:Y:S01]  /*0950*/  LDC.64 R2, c[0x0][0x380] ;  /* 0x0000e000ff027b82 */ /* 0x000e220000000a00 */
[----:B------:R-:W-:Y:S01]  /*0960*/  IADD3 R7, PT, PT, R7, R8, RZ ;  /* 0x0000000807077210 */ /* 0x000fe20007ffe0ff */
[----:B------:R-:W-:-:S06]  /*0970*/  UIADD3 UR4, UPT, UPT, -UR4, URZ, URZ ;  /* 0x000000ff04047290 */ /* 0x000fcc000fffe1ff */
[----:B------:R-:W1:Y:S01]  /*0980*/  LDC.64 R10, c[0x0][0x390] ;  /* 0x0000e400ff0a7b82 */ /* 0x000e620000000a00 */
[----:B0-----:R-:W-:-:S03]  /*0990*/  IMAD.WIDE.U32 R2, R8, 0x4, R2 ;  /* 0x0000000408027825 */ /* 0x001fc600078e0002 */
[----:B------:R-:W-:Y:S02]  /*09a0*/  MOV R6, R2 ;  /* 0x0000000200067202 */ /* 0x000fe40000000f00 */
[----:B------:R-:W-:-:S07]  /*09b0*/  MOV R5, R3 ;  /* 0x0000000300057202 */ /* 0x000fce0000000f00 */
.L_x_5:
[----:B-1----:R-:W-:Y:S01]  /*09c0*/  IMAD.WIDE R2, R7, 0x4, R10 ;  /* 0x0000000407027825 */ /* 0x002fe200078e020a */
[----:B------:R-:W-:-:S05]  /*09d0*/  MOV R4, R6 ;  /* 0x0000000600047202 */ /* 0x000fca0000000f00 */
[----:B------:R-:W2:Y:S04]  /*09e0*/  LDG.E R2, desc[UR12][R2.64] ;  /* 0x0000000c02027981 */ /* 0x000ea8000c1e1900 */
[----:B------:R0:W2:Y:S01]  /*09f0*/  LDG.E R4, desc[UR12][R4.64] ;  /* 0x0000000c04047981 */ /* 0x0000a2000c1e1900 */
[----:B------:R-:W-:Y:S01]  /*0a00*/  UIADD3 UR4, UPT, UPT, UR4, 0x1, URZ ;  /* 0x0000000104047890 */ /* 0x000fe2000fffe0ff */
[----:B------:R-:W-:Y:S02]  /*0a10*/  IADD3 R6, P0, PT, R6, 0x4, RZ ;  /* 0x0000000406067810 */ /* 0x000fe40007f1e0ff */
[----:B------:R-:W-:Y:S01]  /*0a20*/  IADD3 R7, PT, PT, R7, 0x1, RZ ;  /* 0x0000000107077810 */ /* 0x000fe20007ffe0ff */
[----:B------:R-:W-:Y:S01]  /*0a30*/  UISETP.NE.AND UP0, UPT, UR4, URZ, UPT ;  /* 0x000000ff0400728c */ /* 0x000fe2000bf05270 */
[----:B0-----:R-:W-:Y:S01]  /*0a40*/  IADD3.X R5, PT, PT, RZ, R5, RZ, P0, !PT ;  /* 0x00000005ff057210 */ /* 0x001fe200007fe4ff */
[----:B--2---:R-:W-:-:S07]  /*0a50*/  FFMA R15, R4, R2, R15 ;  /* 0x00000002040f7223 */ /* 0x004fce000000000f */
[----:B------:R-:W-:Y:S05]  /*0a60*/  BRA.U UP0, `(.L_x_5) ;  /* 0xfffffffd00d47547 */ /* 0x000fea000b83ffff */
.L_x_0:
[----:B------:R-:W0:Y:S08]  /*0a70*/  LDC.64 R2, c[0x0][0x398] ;  /* 0x0000e600ff027b82 */ /* 0x000e300000000a00 */
[----:B------:R-:W1:Y:S01]  /*0a80*/  LDC.64 R4, c[0x0][0x3a0] ;  /* 0x0000e800ff047b82 */ /* 0x000e620000000a00 */
[----:B0-----:R-:W-:-:S06]  /*0a90*/  IMAD.WIDE R2, R0, 0x4, R2 ;  /* 0x0000000400027825 */ /* 0x001fcc00078e0202 */
[----:B------:R-:W2:Y:S01]  /*0aa0*/  LDG.E R2, desc[UR12][R2.64] ;  /* 0x0000000c02027981 */ /* 0x000ea2000c1e1900 */
[----:B-1----:R-:W-:-:S04]  /*0ab0*/  IMAD.WIDE R4, R0, 0x4, R4 ;  /* 0x0000000400047825 */ /* 0x002fc800078e0204 */
[----:B--2---:R-:W-:-:S05]  /*0ac0*/  FADD R15, R2, R15 ;  /* 0x0000000f020f7221 */ /* 0x004fca0000000000 */
[----:B------:R-:W-:Y:S01]  /*0ad0*/  STG.E desc[UR12][R4.64], R15 ;  /* 0x0000000f04007986 */ /* 0x000fe2000c10190c */
[----:B------:R-:W-:Y:S05]  /*0ae0*/  EXIT ;  /* 0x000000000000794d */ /* 0x000fea0003800000 */
.L_x_6:
[----:B------:R-:W-:-:S00]  /*0af0*/  BRA `(.L_x_6) ;  /* 0xfffffffc00fc7947 */ /* 0x000fc0000383ffff */
[----:B------:R-:W-:-:S00]  /*0b00*/  NOP ;  /* 0x0000000000007918 */ /* 0x000fc00000000000 */
[----:B------:R-:W-:-:S00]  /*0b10*/  NOP ;  /* 0x0000000000007918 */ /* 0x000fc00000000000 */
[----:B------:R-:W-:-:S00]  /*0b20*/  NOP ;  /* 0x0000000000007918 */ /* 0x000fc00000000000 */
[----:B------:R-:W-:-:S00]  /*0b30*/  NOP ;  /* 0x0000000000007918 */ /* 0x000fc00000000000 */
[----:B------:R-:W-:-:S00]  /*0b40*/  NOP ;  /* 0x0000000000007918 */ /* 0x000fc00000000000 */
[----:B------:R-:W-:-:S00]  /*0b50*/  NOP ;  /* 0x0000000000007918 */ /* 0x000fc00000000000 */
[----:B------:R-:W-:-:S00]  /*0b60*/  NOP ;  /* 0x0000000000007918 */ /* 0x000fc00000000000 */
[----:B------:R-:W-:-:S00]  /*0b70*/  NOP ;  /* 0x0000000000007918 */ /* 0x000fc00000000000 */
.L_x_10:


//--------------------- .text._Z10copyKernelPKfPfi --------------------------
	.section	.text._Z10copyKernelPKfPfi,"ax",@progbits
	.align	128
        .global         _Z10copyKernelPKfPfi
        .type           _Z10copyKernelPKfPfi,@function
        .size           _Z10copyKernelPKfPfi,(.L_x_11 - _Z10copyKernelPKfPfi)
        .other          _Z10copyKernelPKfPfi,@"STO_CUDA_ENTRY STV_DEFAULT"
_Z10copyKernelPKfPfi:
.text._Z10copyKernelPKfPfi:
        /* <DEDUP_REMOVED lines=8> */
[----:B------:R-:W0:Y:S01]  /*0080*/  LDC.64 R2, c[0x0][0x380] ;  /* 0x0000e000ff027b82 */ /* 0x000e220000000a00 */
[----:B------:R-:W1:Y:S07]  /*0090*/  LDCU.64 UR4, c[0x0][0x358] ;  /* 0x00006b00ff0477ac */ /* 0x000e6e0008000a00 */
[----:B------:R-:W2:Y:S01]  /*00a0*/  LDC.64 R4, c[0x0][0x388] ;  /* 0x0000e200ff047b82 */ /* 0x000ea20000000a00 */
[----:B0-----:R-:W-:-:S06]  /*00b0*/  IMAD.WIDE R2, R7, 0x4, R2 ;  /* 0x0000000407027825 */ /* 0x001fcc00078e0202 */
[----:B-1----:R-:W3:Y:S01]  /*00c0*/  LDG.E R3, desc[UR4][R2.64] ;  /* 0x0000000402037981 */ /* 0x002ee2000c1e1900 */
[----:B--2---:R-:W-:-:S05]  /*00d0*/  IMAD.WIDE R4, R7, 0x4, R4 ;  /* 0x0000000407047825 */ /* 0x004fca00078e0204 */
[----:B---3--:R-:W-:Y:S01]  /*00e0*/  STG.E desc[UR4][R4.64], R3 ;  /* 0x0000000304007986 */ /* 0x008fe2000c101904 */
[----:B------:R-:W-:Y:S05]  /*00f0*/  EXIT ;  /* 0x000000000000794d */ /* 0x000fea0003800000 */
.L_x_7:
        /* <DEDUP_REMOVED lines=16> */
.L_x_11:


//--------------------- .text._Z10reluKernelPKfPfi --------------------------
	.section	.text._Z10reluKernelPKfPfi,"ax",@progbits
	.align	128
        .global         _Z10reluKernelPKfPfi
        .type           _Z10reluKernelPKfPfi,@function
        .size           _Z10reluKernelPKfPfi,(.L_x_12 - _Z10reluKernelPKfPfi)
        .other          _Z10reluKernelPKfPfi,@"STO_CUDA_ENTRY STV_DEFAULT"
_Z10reluKernelPKfPfi:
.text._Z10reluKernelPKfPfi:
        /* <DEDUP_REMOVED lines=13> */
[----:B--2---:R-:W-:Y:S01]  /*00d0*/  IMAD.WIDE R4, R7, 0x4, R4 ;  /* 0x0000000407047825 */ /* 0x004fe200078e0204 */
[----:B---3--:R-:W-:-:S05]  /*00e0*/  FMNMX R7, RZ, R2, !PT ;  /* 0x00000002ff077209 */ /* 0x008fca0007800000 */
[----:B------:R-:W-:Y:S01]  /*00f0*/  STG.E desc[UR4][R4.64], R7 ;  /* 0x0000000704007986 */ /* 0x000fe2000c101904 */
[----:B------:R-:W-:Y:S05]  /*0100*/  EXIT ;  /* 0x000000000000794d */ /* 0x000fea0003800000 */
.L_x_8:
        /* <DEDUP_REMOVED lines=15> */
.L_x_12:


//--------------------- .text._Z12conv2dKernelPKfiiPfiiS0_f --------------------------
	.section	.text._Z12conv2dKernelPKfiiPfiiS0_f,"ax",@progbits
	.align	128
        .global         _Z12conv2dKernelPKfiiPfiiS0_f
        .type           _Z12conv2dKernelPKfiiPfiiS0_f,@function
        .size           _Z12conv2dKernelPKfiiPfiiS0_f,(.L_x_13 - _Z12conv2dKernelPKfiiPfiiS0_f)
        .other          _Z12conv2dKernelPKfiiPfiiS0_f,@"STO_CUDA_ENTRY STV_DEFAULT"
_Z12conv2dKernelPKfiiPfiiS0_f:
.text._Z12conv2dKernelPKfiiPfiiS0_f:
[----:B------:R-:W-:Y:S01]  /*0000*/  LDC R1, c[0x0][0x37c] ;  /* 0x0000df00ff017b82 */ /* 0x000fe20000000800 */
[----:B------:R-:W0:Y:S07]  /*0010*/  S2R R0, SR_TID.X ;  /* 0x0000000000007919 */ /* 0x000e2e0000002100 */
[----:B------:R-:W0:Y:S08]  /*0020*/  S2UR UR4, SR_CTAID.X ;  /* 0x00000000000479c3 */ /* 0x000e300000002500 */
[----:B------:R-:W0:Y:S08]  /*0030*/  LDC R7, c[0x0][0x360] ;  /* 0x0000d800ff077b82 */ /* 0x000e300000000800 */
[----:B------:R-:W1:Y:S01]  /*0040*/  LDC.64 R4, c[0x0][0x398] ;  /* 0x0000e600ff047b82 */ /* 0x000e620000000a00 */
[----:B0-----:R-:W-:-:S02]  /*0050*/  IMAD R7, R7, UR4, R0 ;  /* 0x0000000407077c24 */ /* 0x001fc4000f8e0200 */
[----:B-1----:R-:W-:-:S05]  /*0060*/  IMAD R0, R5, R4, RZ ;  /* 0x0000000405007224 */ /* 0x002fca00078e02ff */
[----:B------:R-:W-:-:S13]  /*0070*/  ISETP.GE.AND P0, PT, R7, R0, PT ;  /* 0x000000000700720c */ /* 0x000fda0003f06270 */
[----:B------:R-:W-:Y:S05]  /*0080*/  @P0 EXIT ;  /* 0x000000000000094d */ /* 0x000fea0003800000 */
[----:B------:R-:W-:Y:S01]  /*0090*/  IABS R5, R4 ;  /* 0x0000000400057213 */ /* 0x000fe20000000000 */
[----:B------:R-:W0:Y:S01]  /*00a0*/  LDC R15, c[0x0][0x388] ;  /* 0x0000e200ff0f7b82 */ /* 0x000e220000000800 */
[----:B------:R-:W1:Y:S02]  /*00b0*/  LDCU.64 UR4, c[0x0][0x358] ;  /* 0x00006b00ff0477ac */ /* 0x000e640008000a00 */
[----:B------:R-:W2:Y:S01]  /*00c0*/  I2F.RP R0, R5 ;  /* 0x0000000500007306 */ /* 0x000ea20000209400 */
[----:B------:R-:W3:Y:S04]  /*00d0*/  LDCU UR6, c[0x0][0x3a8] ;  /* 0x00007500ff0677ac */ /* 0x000ee80008000800 */
[----:B------:R-:W4:Y:S03]  /*00e0*/  LDC.64 R12, c[0x0][0x380] ;  /* 0x0000e000ff0c7b82 */ /* 0x000f260000000a00 */
[----:B--2---:R-:W2:Y:S02]  /*00f0*/  MUFU.RCP R0, R0 ;  /* 0x0000000000007308 */ /* 0x004ea40000001000 */
[----:B--2---:R-:W-:-:S06]  /*0100*/  IADD3 R2, PT, PT, R0, 0xffffffe, RZ ;  /* 0x0ffffffe00027810 */ /* 0x004fcc0007ffe0ff */
[----:B------:R2:W5:Y:S02]  /*0110*/  F2I.FTZ.U32.TRUNC.NTZ R3, R2 ;  /* 0x0000000200037305 */ /* 0x000564000021f000 */
[----:B--2---:R-:W-:Y:S01]  /*0120*/  HFMA2 R2, -RZ, RZ, 0, 0 ;  /* 0x00000000ff027431 */ /* 0x004fe200000001ff */
[----:B-----5:R-:W-:-:S05]  /*0130*/  IADD3 R6, PT, PT, RZ, -R3, RZ ;  /* 0x80000003ff067210 */ /* 0x020fca0007ffe0ff */
[----:B------:R-:W-:Y:S01]  /*0140*/  IMAD R9, R6, R5, RZ ;  /* 0x0000000506097224 */ /* 0x000fe200078e02ff */
[----:B------:R-:W-:-:S03]  /*0150*/  IABS R6, R7 ;  /* 0x0000000700067213 */ /* 0x000fc60000000000 */
[----:B------:R-:W-:-:S06]  /*0160*/  IMAD.HI.U32 R3, R3, R9, R2 ;  /* 0x0000000903037227 */ /* 0x000fcc00078e0002 */
[----:B------:R-:W-:-:S05]  /*0170*/  IMAD.HI.U32 R3, R3, R6, RZ ;  /* 0x0000000603037227 */ /* 0x000fca00078e00ff */
[----:B------:R-:W-:-:S05]  /*0180*/  IADD3 R0, PT, PT, -R3, RZ, RZ ;  /* 0x000000ff03007210 */ /* 0x000fca0007ffe1ff */
[----:B------:R-:W-:-:S05]  /*0190*/  IMAD R0, R5, R0, R6 ;  /* 0x0000000005007224 */ /* 0x000fca00078e0206 */
[----:B------:R-:W-:-:S13]  /*01a0*/  ISETP.GT.U32.AND P2, PT, R5, R0, PT ;  /* 0x000000000500720c */ /* 0x000fda0003f44070 */
[-C--:B------:R-:W-:Y:S02]  /*01b0*/  @!P2 IADD3 R0, PT, PT, R0, -R5.reuse, RZ ;  /* 0x800000050000a210 */ /* 0x080fe40007ffe0ff */
[----:B------:R-:W-:Y:S02]  /*01c0*/  @!P2 IADD3 R3, PT, PT, R3, 0x1, RZ ;  /* 0x000000010303a810 */ /* 0x000fe40007ffe0ff */
[----:B------:R-:W-:Y:S02]  /*01d0*/  ISETP.GE.U32.AND P0, PT, R0, R5, PT ;  /* 0x000000050000720c */ /* 0x000fe40003f06070 */
[----:B------:R-:W-:Y:S02]  /*01e0*/  LOP3.LUT R0, R7, R4, RZ, 0x3c, !PT ;  /* 0x0000000407007212 */ /* 0x000fe400078e3cff */
[----:B------:R-:W-:Y:S02]  /*01f0*/  ISETP.NE.AND P2, PT, R4, RZ, PT ;  /* 0x000000ff0400720c */ /* 0x000fe40003f45270 */
[----:B------:R-:W-:-:S07]  /*0200*/  ISETP.GE.AND P1, PT, R0, RZ, PT ;  /* 0x000000ff0000720c */ /* 0x000fce0003f26270 */
[----:B------:R-:W-:-:S04]  /*0210*/  @P0 IADD3 R3, PT, PT, R3, 0x1, RZ ;  /* 0x0000000103030810 */ /* 0x000fc80007ffe0ff */
[----:B------:R-:W-:Y:S02]  /*0220*/  MOV R0, R3 ;  /* 0x0000000300007202 */ /* 0x000fe40000000f00 */
[----:B------:R-:W1:Y:S02]  /*0230*/  LDC.64 R2, c[0x0][0x3a0] ;  /* 0x0000e800ff027b82 */ /* 0x000e640000000a00 */
[----:B------:R-:W-:Y:S02]  /*0240*/  @!P1 IADD3 R0, PT, PT, -R0, RZ, RZ ;  /* 0x000000ff00009210 */ /* 0x000fe40007ffe1ff */
[----:B------:R-:W-:-:S04]  /*0250*/  @!P2 LOP3.LUT R0, RZ, R4, RZ, 0x33, !PT ;  /* 0x00000004ff00a212 */ /* 0x000fc800078e33ff */
[----:B------:R-:W-:-:S05]  /*0260*/  IADD3 R5, PT, PT, -R0, RZ, RZ ;  /* 0x000000ff00057210 */ /* 0x000fca0007ffe1ff */
[----:B------:R-:W-:-:S04]  /*0270*/  IMAD R5, R4, R5, R7 ;  /* 0x0000000504057224 */ /* 0x000fc800078e0207 */
[----:B0-----:R-:W-:-:S04]  /*0280*/  IMAD R5, R0, R15, R5 ;  /* 0x0000000f00057224 */ /* 0x001fc800078e0205 */
[----:B----4-:R-:W-:Y:S01]  /*0290*/  IMAD.WIDE R12, R5, 0x4, R12 ;  /* 0x00000004050c7825 */ /* 0x010fe200078e020c */
[----:B-1----:R-:W2:Y:S04]  /*02a0*/  LDG.E R9, desc[UR4][R2.64] ;  /* 0x0000000402097981 */ /* 0x002ea8000c1e1900 */
[----:B------:R-:W2:Y:S01]  /*02b0*/  LDG.E R0, desc[UR4][R12.64] ;  /* 0x000000040c007981 */ /* 0x000ea2000c1e1900 */
[----:B------:R-:W-:-:S03]  /*02c0*/  IMAD.WIDE R20, R15, 0x4, R12 ;  /* 0x000000040f147825 */ /* 0x000fc600078e020c */
[----:B------:R-:W4:Y:S04]  /*02d0*/  LDG.E R22, desc[UR4][R2.64+0x4] ;  /* 0x0000040402167981 */ /* 0x000f28000c1e1900 */
[----:B------:R-:W4:Y:S04]  /*02e0*/  LDG.E R23, desc[UR4][R12.64+0x4] ;  /* 0x000004040c177981 */ /* 0x000f28000c1e1900 */
[----:B------:R-:W5:Y:S04]  /*02f0*/  LDG.E R8, desc[UR4][R12.64+0x8] ;  /* 0x000008040c087981 */ /* 0x000f68000c1e1900 */
[----:B------:R-:W5:Y:S04]  /*0300*/  LDG.E R24, desc[UR4][R2.64+0x8] ;  /* 0x0000080402187981 */ /* 0x000f68000c1e1900 */
[----:B------:R-:W3:Y:S04]  /*0310*/  LDG.E R17, desc[UR4][R2.64+0xc] ;  /* 0x00000c0402117981 */ /* 0x000ee8000c1e1900 */
[----:B------:R-:W3:Y:S01]  /*0320*/  LDG.E R18, desc[UR4][R20.64] ;  /* 0x0000000414127981 */ /* 0x000ee2000c1e1900 */
[----:B------:R-:W-:-:S03]  /*0330*/  IMAD.WIDE R4, R15, 0x4, R20 ;  /* 0x000000040f047825 */ /* 0x000fc600078e0214 */
[----:B------:R-:W3:Y:S04]  /*0340*/  LDG.E R11, desc[UR4][R2.64+0x10] ;  /* 0x00001004020b7981 */ /* 0x000ee8000c1e1900 */
        /* <DEDUP_REMOVED lines=8> */
[----:B------:R-:W3:Y:S01]  /*03d0*/  LDG.E R25, desc[UR4][R2.64+0x20] ;  /* 0x0000200402197981 */ /* 0x000ee2000c1e1900 */
[----:B--2---:R-:W-:-:S04]  /*03e0*/  FFMA R0, R0, R9, RZ ;  /* 0x0000000900007223 */ /* 0x004fc800000000ff */
[----:B----4-:R-:W-:-:S04]  /*03f0*/  FFMA R23, R23, R22, R0 ;  /* 0x0000001617177223 */ /* 0x010fc80000000000 */
[----:B-----5:R-:W-:Y:S02]  /*0400*/  FFMA R23, R8, R24, R23 ;  /* 0x0000001808177223 */ /* 0x020fe40000000017 */
[----:B------:R-:W0:Y:S02]  /*0410*/  LDC.64 R8, c[0x0][0x390] ;  /* 0x0000e400ff087b82 */ /* 0x000e240000000a00 */
[----:B---3--:R-:W-:-:S04]  /*0420*/  FFMA R17, R18, R17, R23 ;  /* 0x0000001112117223 */ /* 0x008fc80000000017 */
[----:B------:R-:W-:-:S04]  /*0430*/  FFMA R11, R10, R11, R17 ;  /* 0x0000000b0a0b7223 */ /* 0x000fc80000000011 */
[----:B------:R-:W-:Y:S01]  /*0440*/  FFMA R11, R6, R19, R11 ;  /* 0x00000013060b7223 */ /* 0x000fe2000000000b */
[----:B0-----:R-:W-:-:S04]  /*0450*/  IMAD.WIDE R8, R7, 0x4, R8 ;  /* 0x0000000407087825 */ /* 0x001fc800078e0208 */
[----:B------:R-:W-:-:S04]  /*0460*/  FFMA R11, R14, R15, R11 ;  /* 0x0000000f0e0b7223 */ /* 0x000fc8000000000b */
[----:B------:R-:W-:-:S04]  /*0470*/  FFMA R11, R12, R13, R11 ;  /* 0x0000000d0c0b7223 */ /* 0x000fc8000000000b */
[----:B------:R-:W-:-:S04]  /*0480*/  FFMA R11, R16, R25, R11 ;  /* 0x00000019100b7223 */ /* 0x000fc8000000000b */
[----:B------:R-:W-:-:S05]  /*0490*/  FADD R11, R11, UR6 ;  /* 0x000000060b0b7e21 */ /* 0x000fca0008000000 */
[----:B------:R-:W-:Y:S01]  /*04a0*/  STG.E desc[UR4][R8.64], R11 ;  /* 0x0000000b08007986 */ /* 0x000fe2000c101904 */
[----:B------:R-:W-:Y:S05]  /*04b0*/  EXIT ;  /* 0x000000000000794d */ /* 0x000fea0003800000 */
.L_x_9:
        /* <DEDUP_REMOVED lines=12> */
.L_x_13:


//--------------------- .nv.shared.reserved.0     --------------------------
	.section	.nv.shared.reserved.0,"aw",@nobits
	.weak		__nv_reservedSMEM_offset_0_alias
	.size		__nv_reservedSMEM_offset_0_alias, 0, 64
	.other		__nv_reservedSMEM_offset_0_alias,@"STO_CUDA_RESERVED_SHARED STV_DEFAULT"
__nv_reservedSMEM_offset_0_alias:
	.zero		0
	.zero		64


//--------------------- .nv.constant0._Z20fullyConnectedKernelPKfiS0_S0_Pfi --------------------------
	.section	.nv.constant0._Z20fullyConnectedKernelPKfiS0_S0_Pfi,"a",@progbits
	.sectionflags	@""
	.align	4
.nv.constant0._Z20fullyConnectedKernelPKfiS0_S0_Pfi:
	.zero		940


//--------------------- .nv.constant0._Z10copyKernelPKfPfi --------------------------
	.section	.nv.constant0._Z10copyKernelPKfPfi,"a",@progbits
	.sectionflags	@""
	.align	4
.nv.constant0._Z10copyKernelPKfPfi:
	.zero		916


//--------------------- .nv.constant0._Z10reluKernelPKfPfi --------------------------
	.section	.nv.constant0._Z10reluKernelPKfPfi,"a",@progbits
	.sectionflags	@""
	.align	4
.nv.constant0._Z10reluKernelPKfPfi:
	.zero		916


//--------------------- .nv.constant0._Z12conv2dKernelPKfiiPfiiS0_f --------------------------
	.section	.nv.constant0._Z12conv2dKernelPKfiiPfiiS0_f,"a",@progbits
	.sectionflags	@""
	.align	4
.nv.constant0._Z12conv2dKernelPKfiiPfiiS0_f:
	.zero		940


//--------------------- SYMBOLS --------------------------

	.type		.nv.reservedSmem.offset0,@object
	.size		.nv.reservedSmem.offset0,0x4
